//
// Generated by NVIDIA NVVM Compiler
//
// Compiler Build ID: CL-36424714
// Cuda compilation tools, release 13.0, V13.0.88
// Based on NVVM 20.0.0
//

.version 9.0
.target sm_100
.address_size 64

	// .globl	_Z22multiplyMatrixByVectorPiS_iiiS_

.visible .entry _Z22multiplyMatrixByVectorPiS_iiiS_(
	.param .u64 .ptr .align 1 _Z22multiplyMatrixByVectorPiS_iiiS__param_0,
	.param .u64 .ptr .align 1 _Z22multiplyMatrixByVectorPiS_iiiS__param_1,
	.param .u32 _Z22multiplyMatrixByVectorPiS_iiiS__param_2,
	.param .u32 _Z22multiplyMatrixByVectorPiS_iiiS__param_3,
	.param .u32 _Z22multiplyMatrixByVectorPiS_iiiS__param_4,
	.param .u64 .ptr .align 1 _Z22multiplyMatrixByVectorPiS_iiiS__param_5
)
{
	.reg .pred 	%p<16>;
	.reg .b32 	%r<167>;
	.reg .b64 	%rd<28>;

	ld.param.u64 	%rd7, [_Z22multiplyMatrixByVectorPiS_iiiS__param_0];
	ld.param.u64 	%rd8, [_Z22multiplyMatrixByVectorPiS_iiiS__param_1];
	ld.param.u32 	%r40, [_Z22multiplyMatrixByVectorPiS_iiiS__param_2];
	ld.param.u32 	%r41, [_Z22multiplyMatrixByVectorPiS_iiiS__param_3];
	ld.param.u64 	%rd9, [_Z22multiplyMatrixByVectorPiS_iiiS__param_5];
	cvta.to.global.u64 	%rd1, %rd8;
	cvta.to.global.u64 	%rd2, %rd7;
	cvta.to.global.u64 	%rd3, %rd9;
	mov.u32 	%r42, %tid.y;
	mov.u32 	%r43, %ctaid.y;
	mov.u32 	%r1, %ntid.y;
	mad.lo.s32 	%r151, %r43, %r1, %r42;
	mov.u32 	%r44, %tid.x;
	mov.u32 	%r45, %ctaid.x;
	mov.u32 	%r46, %ntid.x;
	mad.lo.s32 	%r3, %r45, %r46, %r44;
	setp.ge.s32 	%p1, %r151, %r40;
	@%p1 bra 	$L__BB0_22;
	setp.gt.s32 	%p2, %r41, 0;
	mov.u32 	%r47, %nctaid.y;
	mul.lo.s32 	%r4, %r1, %r47;
	@%p2 bra 	$L__BB0_2;
	bra.uni 	$L__BB0_19;
$L__BB0_2:
	and.b32  	%r5, %r41, 15;
	and.b32  	%r6, %r41, 7;
	and.b32  	%r7, %r41, 2147483632;
	and.b32  	%r8, %r41, 3;
	neg.s32 	%r9, %r7;
	add.s64 	%rd4, %rd1, 32;
$L__BB0_3:
	setp.lt.s32 	%p5, %r3, 1;
	@%p5 bra 	$L__BB0_5;
$L__BB0_4:
	add.s32 	%r151, %r151, %r4;
	setp.lt.s32 	%p15, %r151, %r40;
	@%p15 bra 	$L__BB0_3;
	bra.uni 	$L__BB0_22;
$L__BB0_5:
	setp.lt.u32 	%p6, %r41, 16;
	mul.lo.s32 	%r20, %r151, %r41;
	mov.b32 	%r160, 0;
	mov.u32 	%r165, %r160;
	@%p6 bra 	$L__BB0_8;
	mov.b32 	%r165, 0;
	mov.u32 	%r152, %r3;
	mov.u32 	%r153, %r20;
	mov.u32 	%r154, %r9;
$L__BB0_7:
	.pragma "nounroll";
	mul.wide.s32 	%rd12, %r153, 4;
	add.s64 	%rd13, %rd2, %rd12;
	mul.wide.s32 	%rd14, %r152, 4;
	add.s64 	%rd15, %rd4, %rd14;
	ld.global.u32 	%r53, [%rd13];
	ld.global.u32 	%r54, [%rd15+-32];
	mad.lo.s32 	%r55, %r54, %r53, %r165;
	ld.global.u32 	%r56, [%rd13+4];
	ld.global.u32 	%r57, [%rd15+-28];
	mad.lo.s32 	%r58, %r57, %r56, %r55;
	ld.global.u32 	%r59, [%rd13+8];
	ld.global.u32 	%r60, [%rd15+-24];
	mad.lo.s32 	%r61, %r60, %r59, %r58;
	ld.global.u32 	%r62, [%rd13+12];
	ld.global.u32 	%r63, [%rd15+-20];
	mad.lo.s32 	%r64, %r63, %r62, %r61;
	ld.global.u32 	%r65, [%rd13+16];
	ld.global.u32 	%r66, [%rd15+-16];
	mad.lo.s32 	%r67, %r66, %r65, %r64;
	ld.global.u32 	%r68, [%rd13+20];
	ld.global.u32 	%r69, [%rd15+-12];
	mad.lo.s32 	%r70, %r69, %r68, %r67;
	ld.global.u32 	%r71, [%rd13+24];
	ld.global.u32 	%r72, [%rd15+-8];
	mad.lo.s32 	%r73, %r72, %r71, %r70;
	ld.global.u32 	%r74, [%rd13+28];
	ld.global.u32 	%r75, [%rd15+-4];
	mad.lo.s32 	%r76, %r75, %r74, %r73;
	ld.global.u32 	%r77, [%rd13+32];
	ld.global.u32 	%r78, [%rd15];
	mad.lo.s32 	%r79, %r78, %r77, %r76;
	ld.global.u32 	%r80, [%rd13+36];
	ld.global.u32 	%r81, [%rd15+4];
	mad.lo.s32 	%r82, %r81, %r80, %r79;
	ld.global.u32 	%r83, [%rd13+40];
	ld.global.u32 	%r84, [%rd15+8];
	mad.lo.s32 	%r85, %r84, %r83, %r82;
	ld.global.u32 	%r86, [%rd13+44];
	ld.global.u32 	%r87, [%rd15+12];
	mad.lo.s32 	%r88, %r87, %r86, %r85;
	ld.global.u32 	%r89, [%rd13+48];
	ld.global.u32 	%r90, [%rd15+16];
	mad.lo.s32 	%r91, %r90, %r89, %r88;
	ld.global.u32 	%r92, [%rd13+52];
	ld.global.u32 	%r93, [%rd15+20];
	mad.lo.s32 	%r94, %r93, %r92, %r91;
	ld.global.u32 	%r95, [%rd13+56];
	ld.global.u32 	%r96, [%rd15+24];
	mad.lo.s32 	%r97, %r96, %r95, %r94;
	ld.global.u32 	%r98, [%rd13+60];
	ld.global.u32 	%r99, [%rd15+28];
	mad.lo.s32 	%r165, %r99, %r98, %r97;
	add.s32 	%r154, %r154, 16;
	add.s32 	%r153, %r153, 16;
	add.s32 	%r152, %r152, 16;
	setp.eq.s32 	%p7, %r154, 0;
	mov.u32 	%r160, %r7;
	@%p7 bra 	$L__BB0_8;
	bra.uni 	$L__BB0_7;
$L__BB0_8:
	setp.eq.s32 	%p8, %r5, 0;
	@%p8 bra 	$L__BB0_18;
	add.s32 	%r101, %r5, -1;
	setp.lt.u32 	%p9, %r101, 7;
	@%p9 bra 	$L__BB0_11;
	add.s32 	%r102, %r160, %r20;
	mul.wide.s32 	%rd16, %r102, 4;
	add.s64 	%rd17, %rd2, %rd16;
	ld.global.u32 	%r103, [%rd17];
	add.s32 	%r104, %r160, %r3;
	mul.wide.s32 	%rd18, %r104, 4;
	add.s64 	%rd19, %rd1, %rd18;
	ld.global.u32 	%r105, [%rd19];
	mad.lo.s32 	%r106, %r105, %r103, %r165;
	ld.global.u32 	%r107, [%rd17+4];
	ld.global.u32 	%r108, [%rd19+4];
	mad.lo.s32 	%r109, %r108, %r107, %r106;
	ld.global.u32 	%r110, [%rd17+8];
	ld.global.u32 	%r111, [%rd19+8];
	mad.lo.s32 	%r112, %r111, %r110, %r109;
	ld.global.u32 	%r113, [%rd17+12];
	ld.global.u32 	%r114, [%rd19+12];
	mad.lo.s32 	%r115, %r114, %r113, %r112;
	ld.global.u32 	%r116, [%rd17+16];
	ld.global.u32 	%r117, [%rd19+16];
	mad.lo.s32 	%r118, %r117, %r116, %r115;
	ld.global.u32 	%r119, [%rd17+20];
	ld.global.u32 	%r120, [%rd19+20];
	mad.lo.s32 	%r121, %r120, %r119, %r118;
	ld.global.u32 	%r122, [%rd17+24];
	ld.global.u32 	%r123, [%rd19+24];
	mad.lo.s32 	%r124, %r123, %r122, %r121;
	ld.global.u32 	%r125, [%rd17+28];
	ld.global.u32 	%r126, [%rd19+28];
	mad.lo.s32 	%r165, %r126, %r125, %r124;
	add.s32 	%r160, %r160, 8;
$L__BB0_11:
	setp.eq.s32 	%p10, %r6, 0;
	@%p10 bra 	$L__BB0_18;
	add.s32 	%r128, %r6, -1;
	setp.lt.u32 	%p11, %r128, 3;
	@%p11 bra 	$L__BB0_14;
	add.s32 	%r129, %r160, %r20;
	mul.wide.s32 	%rd20, %r129, 4;
	add.s64 	%rd21, %rd2, %rd20;
	ld.global.u32 	%r130, [%rd21];
	add.s32 	%r131, %r160, %r3;
	mul.wide.s32 	%rd22, %r131, 4;
	add.s64 	%rd23, %rd1, %rd22;
	ld.global.u32 	%r132, [%rd23];
	mad.lo.s32 	%r133, %r132, %r130, %r165;
	ld.global.u32 	%r134, [%rd21+4];
	ld.global.u32 	%r135, [%rd23+4];
	mad.lo.s32 	%r136, %r135, %r134, %r133;
	ld.global.u32 	%r137, [%rd21+8];
	ld.global.u32 	%r138, [%rd23+8];
	mad.lo.s32 	%r139, %r138, %r137, %r136;
	ld.global.u32 	%r140, [%rd21+12];
	ld.global.u32 	%r141, [%rd23+12];
	mad.lo.s32 	%r165, %r141, %r140, %r139;
	add.s32 	%r160, %r160, 4;
$L__BB0_14:
	setp.eq.s32 	%p12, %r8, 0;
	@%p12 bra 	$L__BB0_18;
	setp.eq.s32 	%p13, %r8, 1;
	add.s32 	%r142, %r160, %r20;
	mul.wide.s32 	%rd24, %r142, 4;
	add.s64 	%rd5, %rd2, %rd24;
	ld.global.u32 	%r143, [%rd5];
	add.s32 	%r144, %r160, %r3;
	mul.wide.s32 	%rd25, %r144, 4;
	add.s64 	%rd6, %rd1, %rd25;
	ld.global.u32 	%r145, [%rd6];
	mad.lo.s32 	%r165, %r145, %r143, %r165;
	@%p13 bra 	$L__BB0_18;
	setp.eq.s32 	%p14, %r8, 2;
	ld.global.u32 	%r146, [%rd5+4];
	ld.global.u32 	%r147, [%rd6+4];
	mad.lo.s32 	%r165, %r147, %r146, %r165;
	@%p14 bra 	$L__BB0_18;
	ld.global.u32 	%r148, [%rd5+8];
	ld.global.u32 	%r149, [%rd6+8];
	mad.lo.s32 	%r165, %r149, %r148, %r165;
$L__BB0_18:
	add.s32 	%r150, %r151, %r3;
	mul.wide.s32 	%rd26, %r150, 4;
	add.s64 	%rd27, %rd3, %rd26;
	st.global.u32 	[%rd27], %r165;
	bra.uni 	$L__BB0_4;
$L__BB0_19:
	setp.gt.s32 	%p3, %r3, 0;
	@%p3 bra 	$L__BB0_21;
	add.s32 	%r48, %r151, %r3;
	mul.wide.s32 	%rd10, %r48, 4;
	add.s64 	%rd11, %rd3, %rd10;
	mov.b32 	%r49, 0;
	st.global.u32 	[%rd11], %r49;
$L__BB0_21:
	add.s32 	%r151, %r151, %r4;
	setp.lt.s32 	%p4, %r151, %r40;
	@%p4 bra 	$L__BB0_19;
$L__BB0_22:
	ret;

}


// ===== COMPILED SASS (sm_100) =====

	.target	sm_100

	.elftype	@"ET_EXEC"


//--------------------- .note.nv.tkinfo           --------------------------
	.section	.note.nv.tkinfo,"",@"SHT_NOTE"
	.sectionflags	@"SHF_NOTE_NV_TKINFO"
	.tkinfo
        /*0018*/ 	.word	0x00000002
        /*0030*/ 	.string	""
        /*0030*/ 	.string	"ptxas"
        /*0030*/ 	.string	"Cuda compilation tools, release 13.0, V13.0.88"
        /*0030*/ 	.string	"Build cuda_13.0.r13.0/compiler.36424714_0"
        /*0030*/ 	.string	"-arch sm_100 -m 64 "



//--------------------- .note.nv.cuinfo           --------------------------
	.section	.note.nv.cuinfo,"",@"SHT_NOTE"
	.sectionflags	@"SHF_NOTE_NV_CUINFO"
        /*0018*/ 	.short	0x0002
        /*001a*/ 	.short	0x0064
        /*001c*/ 	.short	0x0082
	.zero		2


//--------------------- .nv.info                  --------------------------
	.section	.nv.info,"",@"SHT_CUDA_INFO"
	.align	4


	//----- nvinfo : EIATTR_REGCOUNT
	.align		4
        /*0000*/ 	.byte	0x04, 0x2f
        /*0002*/ 	.short	(.L_1 - .L_0)
	.align		4
.L_0:
        /*0004*/ 	.word	index@(_Z22multiplyMatrixByVectorPiS_iiiS_)
        /*0008*/ 	.word	0x00000020


	//----- nvinfo : EIATTR_FRAME_SIZE
	.align		4
.L_1:
        /*000c*/ 	.byte	0x04, 0x11
        /*000e*/ 	.short	(.L_3 - .L_2)
	.align		4
.L_2:
        /*0010*/ 	.word	index@(_Z22multiplyMatrixByVectorPiS_iiiS_)
        /*0014*/ 	.word	0x00000000


	//----- nvinfo : EIATTR_MIN_STACK_SIZE
	.align		4
.L_3:
        /*0018*/ 	.byte	0x04, 0x12
        /*001a*/ 	.short	(.L_5 - .L_4)
	.align		4
.L_4:
        /*001c*/ 	.word	index@(_Z22multiplyMatrixByVectorPiS_iiiS_)
        /*0020*/ 	.word	0x00000000
.L_5:


//--------------------- .nv.compat                --------------------------
	.section	.nv.compat,"",@"SHT_CUDA_COMPAT_INFO"
	.align	4
        /*0000*/ 	.byte	0x02, 0x09, 0x00, 0x00, 0x02, 0x02, 0x01, 0x00, 0x02, 0x05, 0x05, 0x00, 0x03, 0x07, 0x01, 0x01
        /*0010*/ 	.byte	0x02, 0x03, 0x00, 0x00, 0x02, 0x06, 0x01, 0x00, 0x04, 0x0b, 0x08, 0x00, 0x09, 0x00, 0x00, 0x00
        /*0020*/ 	.byte	0x00, 0x00, 0x00, 0x00


//--------------------- .nv.info._Z22multiplyMatrixByVectorPiS_iiiS_ --------------------------
	.section	.nv.info._Z22multiplyMatrixByVectorPiS_iiiS_,"",@"SHT_CUDA_INFO"
	.sectionflags	@""
	.align	4


	//----- nvinfo : EIATTR_CUDA_API_VERSION
	.align		4
        /*0000*/ 	.byte	0x04, 0x37
        /*0002*/ 	.short	(.L_7 - .L_6)
.L_6:
        /*0004*/ 	.word	0x00000082


	//----- nvinfo : EIATTR_KPARAM_INFO
	.align		4
.L_7:
        /*0008*/ 	.byte	0x04, 0x17
        /*000a*/ 	.short	(.L_9 - .L_8)
.L_8:
        /*000c*/ 	.word	0x00000000
        /*0010*/ 	.short	0x0005
        /*0012*/ 	.short	0x0020
        /*0014*/ 	.byte	0x00, 0xf5, 0x21, 0x00


	//----- nvinfo : EIATTR_KPARAM_INFO
	.align		4
.L_9:
        /*0018*/ 	.byte	0x04, 0x17
        /*001a*/ 	.short	(.L_11 - .L_10)
.L_10:
        /*001c*/ 	.word	0x00000000
        /*0020*/ 	.short	0x0004
        /*0022*/ 	.short	0x0018
        /*0024*/ 	.byte	0x00, 0xf0, 0x11, 0x00


	//----- nvinfo : EIATTR_KPARAM_INFO
	.align		4
.L_11:
        /*0028*/ 	.byte	0x04, 0x17
        /*002a*/ 	.short	(.L_13 - .L_12)
.L_12:
        /*002c*/ 	.word	0x00000000
        /*0030*/ 	.short	0x0003
        /*0032*/ 	.short	0x0014
        /*0034*/ 	.byte	0x00, 0xf0, 0x11, 0x00


	//----- nvinfo : EIATTR_KPARAM_INFO
	.align		4
.L_13:
        /*0038*/ 	.byte	0x04, 0x17
        /*003a*/ 	.short	(.L_15 - .L_14)
.L_14:
        /*003c*/ 	.word	0x00000000
        /*0040*/ 	.short	0x0002
        /*0042*/ 	.short	0x0010
        /*0044*/ 	.byte	0x00, 0xf0, 0x11, 0x00


	//----- nvinfo : EIATTR_KPARAM_INFO
	.align		4
.L_15:
        /*0048*/ 	.byte	0x04, 0x17
        /*004a*/ 	.short	(.L_17 - .L_16)
.L_16:
        /*004c*/ 	.word	0x00000000
        /*0050*/ 	.short	0x0001
        /*0052*/ 	.short	0x0008
        /*0054*/ 	.byte	0x00, 0xf5, 0x21, 0x00


	//----- nvinfo : EIATTR_KPARAM_INFO
	.align		4
.L_17:
        /*0058*/ 	.byte	0x04, 0x17
        /*005a*/ 	.short	(.L_19 - .L_18)
.L_18:
        /*005c*/ 	.word	0x00000000
        /*0060*/ 	.short	0x0000
        /*0062*/ 	.short	0x0000
        /*0064*/ 	.byte	0x00, 0xf5, 0x21, 0x00


	//----- nvinfo : EIATTR_SPARSE_MMA_MASK
	.align		4
.L_19:
        /*0068*/ 	.byte	0x03, 0x50
        /*006a*/ 	.short	0x0000


	//----- nvinfo : EIATTR_MAXREG_COUNT
	.align		4
        /*006c*/ 	.byte	0x03, 0x1b
        /*006e*/ 	.short	0x00ff


	//----- nvinfo : EIATTR_MERCURY_ISA_VERSION
	.align		4
        /*0070*/ 	.byte	0x03, 0x5f
        /*0072*/ 	.short	0x0101


	//----- nvinfo : EIATTR_VRC_CTA_INIT_COUNT
	.align		4
        /*0074*/ 	.byte	0x02, 0x4a
	.zero		1
	.zero		1


	//----- nvinfo : EIATTR_EXIT_INSTR_OFFSETS
	.align		4
        /*0078*/ 	.byte	0x04, 0x1c
        /*007a*/ 	.short	(.L_21 - .L_20)


	//   ....[0]....
.L_20:
        /*007c*/ 	.word	0x000000b0


	//   ....[1]....
        /*0080*/ 	.word	0x000001b0


	//   ....[2]....
        /*0084*/ 	.word	0x00000c50


	//----- nvinfo : EIATTR_CRS_STACK_SIZE
	.align		4
.L_21:
        /*0088*/ 	.byte	0x04, 0x1e
        /*008a*/ 	.short	(.L_23 - .L_22)
.L_22:
        /*008c*/ 	.word	0x00000000


	//----- nvinfo : EIATTR_CBANK_PARAM_SIZE
	.align		4
.L_23:
        /*0090*/ 	.byte	0x03, 0x19
        /*0092*/ 	.short	0x0028


	//----- nvinfo : EIATTR_PARAM_CBANK
	.align		4
        /*0094*/ 	.byte	0x04, 0x0a
        /*0096*/ 	.short	(.L_25 - .L_24)
	.align		4
.L_24:
        /*0098*/ 	.word	index@(.nv.constant0._Z22multiplyMatrixByVectorPiS_iiiS_)
        /*009c*/ 	.short	0x0380
        /*009e*/ 	.short	0x0028


	//----- nvinfo : EIATTR_SW_WAR
	.align		4
.L_25:
        /*00a0*/ 	.byte	0x04, 0x36
        /*00a2*/ 	.short	(.L_27 - .L_26)
.L_26:
        /*00a4*/ 	.word	0x00000008
.L_27:


//--------------------- .nv.callgraph             --------------------------
	.section	.nv.callgraph,"",@"SHT_CUDA_CALLGRAPH"
	.align	4
	.sectionentsize	8
	.align		4
        /*0000*/ 	.word	0x00000000
	.align		4
        /*0004*/ 	.word	0xffffffff
	.align		4
        /*0008*/ 	.word	0x00000000
	.align		4
        /*000c*/ 	.word	0xfffffffe
	.align		4
        /*0010*/ 	.word	0x00000000
	.align		4
        /*0014*/ 	.word	0xfffffffd
	.align		4
        /*0018*/ 	.word	0x00000000
	.align		4
        /*001c*/ 	.word	0xfffffffc


//--------------------- .text._Z22multiplyMatrixByVectorPiS_iiiS_ --------------------------
	.section	.text._Z22multiplyMatrixByVectorPiS_iiiS_,"ax",@progbits
	.align	128
        .global         _Z22multiplyMatrixByVectorPiS_iiiS_
        .type           _Z22multiplyMatrixByVectorPiS_iiiS_,@function
        .size           _Z22multiplyMatrixByVectorPiS_iiiS_,(.L_x_11 - _Z22multiplyMatrixByVectorPiS_iiiS_)
        .other          _Z22multiplyMatrixByVectorPiS_iiiS_,@"STO_CUDA_ENTRY STV_DEFAULT"
_Z22multiplyMatrixByVectorPiS_iiiS_:
.text._Z22multiplyMatrixByVectorPiS_iiiS_:
[----:B------:R-:W-:Y:S01]  /*0000*/  LDC R1, c[0x0][0x37c] ;  /* 0x0000df00ff017b82 */ /* 0x000fe20000000800 */
[----:B------:R-:W0:Y:S07]  /*0010*/  S2R R7, SR_TID.Y ;  /* 0x0000000000077919 */ /* 0x000e2e0000002200 */
[----:B------:R-:W0:Y:S01]  /*0020*/  S2UR UR4, SR_CTAID.Y ;  /* 0x00000000000479c3 */ /* 0x000e220000002600 */
[----:B------:R-:W1:Y:S01]  /*0030*/  LDCU UR6, c[0x0][0x390] ;  /* 0x00007200ff0677ac */ /* 0x000e620008000800 */
[----:B------:R-:W2:Y:S06]  /*0040*/  S2R R0, SR_TID.X ;  /* 0x0000000000007919 */ /* 0x000eac0000002100 */
[----:B------:R-:W0:Y:S08]  /*0050*/  LDC R6, c[0x0][0x364] ;  /* 0x0000d900ff067b82 */ /* 0x000e300000000800 */
[----:B------:R-:W2:Y:S08]  /*0060*/  S2UR UR5, SR_CTAID.X ;  /* 0x00000000000579c3 */ /* 0x000eb00000002500 */
[----:B------:R-:W2:Y:S01]  /*0070*/  LDC R3, c[0x0][0x360] ;  /* 0x0000d800ff037b82 */ /* 0x000ea20000000800 */
[----:B0-----:R-:W-:-:S05]  /*0080*/  IMAD R7, R6, UR4, R7 ;  /* 0x0000000406077c24 */ /* 0x001fca000f8e0207 */
[----:B-1----:R-:W-:Y:S01]  /*0090*/  ISETP.GE.AND P0, PT, R7, UR6, PT ;  /* 0x0000000607007c0c */ /* 0x002fe2000bf06270 */
[----:B--2---:R-:W-:-:S12]  /*00a0*/  IMAD R0, R3, UR5, R0 ;  /* 0x0000000503007c24 */ /* 0x004fd8000f8e0200 */
[----:B------:R-:W-:Y:S05]  /*00b0*/  @P0 EXIT ;  /* 0x000000000000094d */ /* 0x000fea0003800000 */
[----:B------:R-:W0:Y:S01]  /*00c0*/  LDC R9, c[0x0][0x394] ;  /* 0x0000e500ff097b82 */ /* 0x000e220000000800 */
[----:B------:R-:W1:Y:S01]  /*00d0*/  LDCU UR4, c[0x0][0x374] ;  /* 0x00006e80ff0477ac */ /* 0x000e620008000800 */
[----:B------:R-:W2:Y:S01]  /*00e0*/  LDCU.64 UR6, c[0x0][0x358] ;  /* 0x00006b00ff0677ac */ /* 0x000ea20008000a00 */
[----:B-1----:R-:W-:Y:S01]  /*00f0*/  IMAD R6, R6, UR4, RZ ;  /* 0x0000000406067c24 */ /* 0x002fe2000f8e02ff */
[----:B0-----:R-:W-:-:S13]  /*0100*/  ISETP.GT.AND P0, PT, R9, RZ, PT ;  /* 0x000000ff0900720c */ /* 0x001fda0003f04270 */
[----:B--2---:R-:W-:Y:S05]  /*0110*/  @P0 BRA `(.L_x_0) ;  /* 0x0000000000280947 */ /* 0x004fea0003800000 */
[----:B------:R-:W-:Y:S01]  /*0120*/  ISETP.GT.AND P0, PT, R0, RZ, PT ;  /* 0x000000ff0000720c */ /* 0x000fe20003f04270 */
[----:B------:R-:W0:-:S12]  /*0130*/  LDCU UR4, c[0x0][0x390] ;  /* 0x00007200ff0477ac */ /* 0x000e180008000800 */
[----:B------:R-:W1:Y:S02]  /*0140*/  @!P0 LDC.64 R4, c[0x0][0x3a0] ;  /* 0x0000e800ff048b82 */ /* 0x000e640000000a00 */
.L_x_1:
[-C--:B--2---:R-:W-:Y:S02]  /*0150*/  @!P0 IADD3 R3, PT, PT, R0, R7.reuse, RZ ;  /* 0x0000000700038210 */ /* 0x084fe40007ffe0ff */
[----:B------:R-:W-:-:S03]  /*0160*/  IADD3 R7, PT, PT, R6, R7, RZ ;  /* 0x0000000706077210 */ /* 0x000fc60007ffe0ff */
[----:B-1----:R-:W-:Y:S01]  /*0170*/  @!P0 IMAD.WIDE R2, R3, 0x4, R4 ;  /* 0x0000000403028825 */ /* 0x002fe200078e0204 */
[----:B0-----:R-:W-:-:S04]  /*0180*/  ISETP.GE.AND P1, PT, R7, UR4, PT ;  /* 0x0000000407007c0c */ /* 0x001fc8000bf26270 */
[----:B------:R2:W-:Y:S09]  /*0190*/  @!P0 STG.E desc[UR6][R2.64], RZ ;  /* 0x000000ff02008986 */ /* 0x0005f2000c101906 */
[----:B------:R-:W-:Y:S05]  /*01a0*/  @!P1 BRA `(.L_x_1) ;  /* 0xfffffffc00e89947 */ /* 0x000fea000383ffff */
[----:B------:R-:W-:Y:S05]  /*01b0*/  EXIT ;  /* 0x000000000000794d */ /* 0x000fea0003800000 */
.L_x_0:
[----:B------:R-:W0:Y:S01]  /*01c0*/  LDCU.64 UR4, c[0x0][0x388] ;  /* 0x00007100ff0477ac */ /* 0x000e220008000a00 */
[C---:B------:R-:W-:Y:S02]  /*01d0*/  LOP3.LUT R8, R9.reuse, 0x7ffffff0, RZ, 0xc0, !PT ;  /* 0x7ffffff009087812 */ /* 0x040fe400078ec0ff */
[C---:B------:R-:W-:Y:S02]  /*01e0*/  LOP3.LUT R22, R9.reuse, 0xf, RZ, 0xc0, !PT ;  /* 0x0000000f09167812 */ /* 0x040fe400078ec0ff */
[C---:B------:R-:W-:Y:S02]  /*01f0*/  LOP3.LUT R24, R9.reuse, 0x7, RZ, 0xc0, !PT ;  /* 0x0000000709187812 */ /* 0x040fe400078ec0ff */
[----:B------:R-:W-:Y:S02]  /*0200*/  LOP3.LUT R9, R9, 0x3, RZ, 0xc0, !PT ;  /* 0x0000000309097812 */ /* 0x000fe400078ec0ff */
[----:B------:R-:W-:Y:S01]  /*0210*/  IADD3 R10, PT, PT, -R8, RZ, RZ ;  /* 0x000000ff080a7210 */ /* 0x000fe20007ffe1ff */
[----:B0-----:R-:W-:-:S04]  /*0220*/  UIADD3 UR4, UP0, UPT, UR4, 0x20, URZ ;  /* 0x0000002004047890 */ /* 0x001fc8000ff1e0ff */
[----:B------:R-:W-:-:S12]  /*0230*/  UIADD3.X UR5, UPT, UPT, URZ, UR5, URZ, UP0, !UPT ;  /* 0x00000005ff057290 */ /* 0x000fd800087fe4ff */
.L_x_9:
[----:B------:R-:W-:Y:S01]  /*0240*/  ISETP.GE.AND P0, PT, R0, 0x1, PT ;  /* 0x000000010000780c */ /* 0x000fe20003f06270 */
[----:B------:R-:W-:-:S12]  /*0250*/  BSSY.RECONVERGENT B0, `(.L_x_2) ;  /* 0x000009b000007945 */ /* 0x000fd80003800200 */
[----:B0-----:R-:W-:Y:S05]  /*0260*/  @P0 BRA `(.L_x_3) ;  /* 0x0000000800640947 */ /* 0x001fea0003800000 */
[----:B------:R-:W0:Y:S01]  /*0270*/  LDCU UR8, c[0x0][0x394] ;  /* 0x00007280ff0877ac */ /* 0x000e220008000800 */
[----:B------:R-:W-:Y:S01]  /*0280*/  HFMA2 R11, -RZ, RZ, 0, 0 ;  /* 0x00000000ff0b7431 */ /* 0x000fe200000001ff */
[----:B------:R-:W-:Y:S01]  /*0290*/  MOV R14, RZ ;  /* 0x000000ff000e7202 */ /* 0x000fe20000000f00 */
[----:B0-----:R-:W-:Y:S02]  /*02a0*/  UISETP.GE.U32.AND UP0, UPT, UR8, 0x10, UPT ;  /* 0x000000100800788c */ /* 0x001fe4000bf06070 */
[----:B------:R-:W-:-:S07]  /*02b0*/  IMAD R12, R7, UR8, RZ ;  /* 0x00000008070c7c24 */ /* 0x000fce000f8e02ff */
[----:B------:R-:W-:Y:S05]  /*02c0*/  BRA.U !UP0, `(.L_x_4) ;  /* 0x0000000108fc7547 */ /* 0x000fea000b800000 */
[----:B------:R-:W-:Y:S02]  /*02d0*/  MOV R14, RZ ;  /* 0x000000ff000e7202 */ /* 0x000fe40000000f00 */
[----:B------:R-:W-:Y:S02]  /*02e0*/  MOV R11, R0 ;  /* 0x00000000000b7202 */ /* 0x000fe40000000f00 */
[----:B------:R-:W-:Y:S02]  /*02f0*/  MOV R15, R12 ;  /* 0x0000000c000f7202 */ /* 0x000fe40000000f00 */
[----:B------:R-:W-:-:S07]  /*0300*/  MOV R13, R10 ;  /* 0x0000000a000d7202 */ /* 0x000fce0000000f00 */
.L_x_5:
[----:B------:R-:W0:Y:S01]  /*0310*/  LDC.64 R2, c[0x0][0x380] ;  /* 0x0000e000ff027b82 */ /* 0x000e220000000a00 */
[----:B------:R-:W-:Y:S02]  /*0320*/  MOV R4, UR4 ;  /* 0x0000000400047c02 */ /* 0x000fe40008000f00 */
[----:B------:R-:W-:-:S03]  /*0330*/  MOV R5, UR5 ;  /* 0x0000000500057c02 */ /* 0x000fc60008000f00 */
[----:B------:R-:W-:-:S05]  /*0340*/  IMAD.WIDE R4, R11, 0x4, R4 ;  /* 0x000000040b047825 */ /* 0x000fca00078e0204 */
[----:B------:R-:W2:Y:S04]  /*0350*/  LDG.E R16, desc[UR6][R4.64+-0x20] ;  /* 0xffffe00604107981 */ /* 0x000ea8000c1e1900 */
[----:B------:R-:W3:Y:S04]  /*0360*/  LDG.E R26, desc[UR6][R4.64+-0x1c] ;  /* 0xffffe406041a7981 */ /* 0x000ee8000c1e1900 */
[----:B------:R-:W4:Y:S01]  /*0370*/  LDG.E R21, desc[UR6][R4.64+-0x18] ;  /* 0xffffe80604157981 */ /* 0x000f22000c1e1900 */
[----:B0-----:R-:W-:-:S03]  /*0380*/  IMAD.WIDE R2, R15, 0x4, R2 ;  /* 0x000000040f027825 */ /* 0x001fc600078e0202 */
[----:B------:R-:W5:Y:S04]  /*0390*/  LDG.E R17, desc[UR6][R4.64+-0x14] ;  /* 0xffffec0604117981 */ /* 0x000f68000c1e1900 */
[----:B------:R-:W2:Y:S04]  /*03a0*/  LDG.E R19, desc[UR6][R2.64] ;  /* 0x0000000602137981 */ /* 0x000ea8000c1e1900 */
[----:B------:R-:W3:Y:S04]  /*03b0*/  LDG.E R23, desc[UR6][R2.64+0x4] ;  /* 0x0000040602177981 */ /* 0x000ee8000c1e1900 */
[----:B------:R-:W4:Y:S04]  /*03c0*/  LDG.E R18, desc[UR6][R2.64+0x8] ;  /* 0x0000080602127981 */ /* 0x000f28000c1e1900 */
[----:B------:R-:W5:Y:S04]  /*03d0*/  LDG.E R20, desc[UR6][R2.64+0xc] ;  /* 0x00000c0602147981 */ /* 0x000f68000c1e1900 */
[----:B------:R-:W5:Y:S04]  /*03e0*/  LDG.E R25, desc[UR6][R4.64+-0x10] ;  /* 0xfffff00604197981 */ /* 0x000f68000c1e1900 */
[----:B------:R-:W5:Y:S04]  /*03f0*/  LDG.E R27, desc[UR6][R4.64+0x18] ;  /* 0x00001806041b7981 */ /* 0x000f68000c1e1900 */
[----:B------:R-:W5:Y:S01]  /*0400*/  LDG.E R28, desc[UR6][R4.64+0x1c] ;  /* 0x00001c06041c7981 */ /* 0x000f62000c1e1900 */
[----:B--2---:R-:W-:-:S03]  /*0410*/  IMAD R16, R19, R16, R14 ;  /* 0x0000001013107224 */ /* 0x004fc600078e020e */
[----:B------:R-:W2:Y:S01]  /*0420*/  LDG.E R14, desc[UR6][R2.64+0x10] ;  /* 0x00001006020e7981 */ /* 0x000ea2000c1e1900 */
[----:B---3--:R-:W-:-:S03]  /*0430*/  IMAD R23, R23, R26, R16 ;  /* 0x0000001a17177224 */ /* 0x008fc600078e0210 */
[----:B------:R-:W3:Y:S04]  /*0440*/  LDG.E R16, desc[UR6][R2.64+0x14] ;  /* 0x0000140602107981 */ /* 0x000ee8000c1e1900 */
[----:B------:R-:W3:Y:S01]  /*0450*/  LDG.E R19, desc[UR6][R4.64+-0xc] ;  /* 0xfffff40604137981 */ /* 0x000ee2000c1e1900 */
[----:B----4-:R-:W-:-:S03]  /*0460*/  IMAD R23, R18, R21, R23 ;  /* 0x0000001512177224 */ /* 0x010fc600078e0217 */
[----:B------:R-:W4:Y:S01]  /*0470*/  LDG.E R18, desc[UR6][R2.64+0x18] ;  /* 0x0000180602127981 */ /* 0x000f22000c1e1900 */
[----:B-----5:R-:W-:-:S03]  /*0480*/  IMAD R17, R20, R17, R23 ;  /* 0x0000001114117224 */ /* 0x020fc600078e0217 */
[----:B------:R-:W4:Y:S04]  /*0490*/  LDG.E R21, desc[UR6][R4.64+-0x8] ;  /* 0xfffff80604157981 */ /* 0x000f28000c1e1900 */
[----:B------:R-:W5:Y:S04]  /*04a0*/  LDG.E R20, desc[UR6][R2.64+0x1c] ;  /* 0x00001c0602147981 */ /* 0x000f68000c1e1900 */
[----:B------:R-:W5:Y:S04]  /*04b0*/  LDG.E R23, desc[UR6][R4.64+-0x4] ;  /* 0xfffffc0604177981 */ /* 0x000f68000c1e1900 */
[----:B------:R-:W5:Y:S01]  /*04c0*/  LDG.E R26, desc[UR6][R4.64+0x14] ;  /* 0x00001406041a7981 */ /* 0x000f62000c1e1900 */
[----:B--2---:R-:W-:-:S03]  /*04d0*/  IMAD R25, R14, R25, R17 ;  /* 0x000000190e197224 */ /* 0x004fc600078e0211 */
[----:B------:R-:W2:Y:S04]  /*04e0*/  LDG.E R14, desc[UR6][R2.64+0x20] ;  /* 0x00002006020e7981 */ /* 0x000ea8000c1e1900 */
[----:B------:R-:W2:Y:S01]  /*04f0*/  LDG.E R17, desc[UR6][R4.64] ;  /* 0x0000000604117981 */ /* 0x000ea2000c1e1900 */
[----:B---3--:R-:W-:-:S03]  /*0500*/  IMAD R25, R16, R19, R25 ;  /* 0x0000001310197224 */ /* 0x008fc600078e0219 */
[----:B------:R-:W3:Y:S04]  /*0510*/  LDG.E R16, desc[UR6][R2.64+0x24] ;  /* 0x0000240602107981 */ /* 0x000ee8000c1e1900 */
[----:B------:R-:W3:Y:S01]  /*0520*/  LDG.E R19, desc[UR6][R4.64+0x4] ;  /* 0x0000040604137981 */ /* 0x000ee2000c1e1900 */
[----:B----4-:R-:W-:-:S03]  /*0530*/  IMAD R25, R18, R21, R25 ;  /* 0x0000001512197224 */ /* 0x010fc600078e0219 */
[----:B------:R-:W4:Y:S04]  /*0540*/  LDG.E R21, desc[UR6][R2.64+0x28] ;  /* 0x0000280602157981 */ /* 0x000f28000c1e1900 */
[----:B------:R-:W4:Y:S01]  /*0550*/  LDG.E R18, desc[UR6][R4.64+0x8] ;  /* 0x0000080604127981 */ /* 0x000f22000c1e1900 */
[----:B-----5:R-:W-:-:S03]  /*0560*/  IMAD R25, R20, R23, R25 ;  /* 0x0000001714197224 */ /* 0x020fc600078e0219 */
[----:B------:R-:W5:Y:S04]  /*0570*/  LDG.E R20, desc[UR6][R2.64+0x2c] ;  /* 0x00002c0602147981 */ /* 0x000f68000c1e1900 */
[----:B------:R-:W5:Y:S01]  /*0580*/  LDG.E R23, desc[UR6][R4.64+0xc] ;  /* 0x00000c0604177981 */ /* 0x000f62000c1e1900 */
[----:B--2---:R-:W-:-:S03]  /*0590*/  IMAD R25, R14, R17, R25 ;  /* 0x000000110e197224 */ /* 0x004fc600078e0219 */
[----:B------:R-:W2:Y:S04]  /*05a0*/  LDG.E R14, desc[UR6][R2.64+0x30] ;  /* 0x00003006020e7981 */ /* 0x000ea8000c1e1900 */
[----:B------:R-:W2:Y:S01]  /*05b0*/  LDG.E R17, desc[UR6][R4.64+0x10] ;  /* 0x0000100604117981 */ /* 0x000ea2000c1e1900 */
[----:B---3--:R-:W-:-:S03]  /*05c0*/  IMAD R29, R16, R19, R25 ;  /* 0x00000013101d7224 */ /* 0x008fc600078e0219 */
[----:B------:R-:W3:Y:S04]  /*05d0*/  LDG.E R19, desc[UR6][R2.64+0x34] ;  /* 0x0000340602137981 */ /* 0x000ee8000c1e1900 */
[----:B------:R-:W3:Y:S04]  /*05e0*/  LDG.E R16, desc[UR6][R2.64+0x38] ;  /* 0x0000380602107981 */ /* 0x000ee8000c1e1900 */
[----:B------:R-:W3:Y:S01]  /*05f0*/  LDG.E R25, desc[UR6][R2.64+0x3c] ;  /* 0x00003c0602197981 */ /* 0x000ee2000c1e1900 */
[----:B----4-:R-:W-:Y:S01]  /*0600*/  IMAD R18, R21, R18, R29 ;  /* 0x0000001215127224 */ /* 0x010fe200078e021d */
[----:B------:R-:W-:-:S03]  /*0610*/  IADD3 R13, PT, PT, R13, 0x10, RZ ;  /* 0x000000100d0d7810 */ /* 0x000fc60007ffe0ff */
[----:B-----5:R-:W-:Y:S01]  /*0620*/  IMAD R18, R20, R23, R18 ;  /* 0x0000001714127224 */ /* 0x020fe200078e0212 */
[----:B------:R-:W-:Y:S02]  /*0630*/  ISETP.NE.AND P0, PT, R13, RZ, PT ;  /* 0x000000ff0d00720c */ /* 0x000fe40003f05270 */
[----:B------:R-:W-:Y:S02]  /*0640*/  IADD3 R15, PT, PT, R15, 0x10, RZ ;  /* 0x000000100f0f7810 */ /* 0x000fe40007ffe0ff */
[----:B------:R-:W-:Y:S01]  /*0650*/  IADD3 R11, PT, PT, R11, 0x10, RZ ;  /* 0x000000100b0b7810 */ /* 0x000fe20007ffe0ff */
[----:B--2---:R-:W-:-:S04]  /*0660*/  IMAD R14, R14, R17, R18 ;  /* 0x000000110e0e7224 */ /* 0x004fc800078e0212 */
[----:B---3--:R-:W-:-:S04]  /*0670*/  IMAD R14, R19, R26, R14 ;  /* 0x0000001a130e7224 */ /* 0x008fc800078e020e */
[----:B------:R-:W-:-:S04]  /*0680*/  IMAD R14, R16, R27, R14 ;  /* 0x0000001b100e7224 */ /* 0x000fc800078e020e */
[----:B------:R-:W-:Y:S01]  /*0690*/  IMAD R14, R25, R28, R14 ;  /* 0x0000001c190e7224 */ /* 0x000fe200078e020e */
[----:B------:R-:W-:Y:S06]  /*06a0*/  @P0 BRA `(.L_x_5) ;  /* 0xfffffffc00180947 */ /* 0x000fec000383ffff */
[----:B------:R-:W-:-:S07]  /*06b0*/  MOV R11, R8 ;  /* 0x00000008000b7202 */ /* 0x000fce0000000f00 */
.L_x_4:
[----:B------:R-:W-:-:S13]  /*06c0*/  ISETP.NE.AND P0, PT, R22, RZ, PT ;  /* 0x000000ff1600720c */ /* 0x000fda0003f05270 */
[----:B------:R-:W-:Y:S05]  /*06d0*/  @!P0 BRA `(.L_x_6) ;  /* 0x0000000400388947 */ /* 0x000fea0003800000 */
[----:B------:R-:W-:Y:S02]  /*06e0*/  IADD3 R2, PT, PT, R22, -0x1, RZ ;  /* 0xffffffff16027810 */ /* 0x000fe40007ffe0ff */
[----:B------:R-:W-:Y:S02]  /*06f0*/  ISETP.NE.AND P1, PT, R24, RZ, PT ;  /* 0x000000ff1800720c */ /* 0x000fe40003f25270 */
[----:B------:R-:W-:-:S13]  /*0700*/  ISETP.GE.U32.AND P0, PT, R2, 0x7, PT ;  /* 0x000000070200780c */ /* 0x000fda0003f06070 */
[----:B------:R-:W-:Y:S05]  /*0710*/  @!P0 BRA `(.L_x_7) ;  /* 0x00000000007c8947 */ /* 0x000fea0003800000 */
[----:B------:R-:W0:Y:S01]  /*0720*/  LDC.64 R2, c[0x0][0x380] ;  /* 0x0000e000ff027b82 */ /* 0x000e220000000a00 */
[-C--:B------:R-:W-:Y:S02]  /*0730*/  IADD3 R13, PT, PT, R12, R11.reuse, RZ ;  /* 0x0000000b0c0d7210 */ /* 0x080fe40007ffe0ff */
[----:B------:R-:W-:-:S05]  /*0740*/  IADD3 R15, PT, PT, R0, R11, RZ ;  /* 0x0000000b000f7210 */ /* 0x000fca0007ffe0ff */
[----:B------:R-:W1:Y:S01]  /*0750*/  LDC.64 R4, c[0x0][0x388] ;  /* 0x0000e200ff047b82 */ /* 0x000e620000000a00 */
[----:B0-----:R-:W-:-:S05]  /*0760*/  IMAD.WIDE R2, R13, 0x4, R2 ;  /* 0x000000040d027825 */ /* 0x001fca00078e0202 */
[----:B------:R-:W2:Y:S01]  /*0770*/  LDG.E R19, desc[UR6][R2.64] ;  /* 0x0000000602137981 */ /* 0x000ea2000c1e1900 */
[----:B-1----:R-:W-:-:S03]  /*0780*/  IMAD.WIDE R4, R15, 0x4, R4 ;  /* 0x000000040f047825 */ /* 0x002fc600078e0204 */
[----:B------:R-:W3:Y:S04]  /*0790*/  LDG.E R13, desc[UR6][R2.64+0x4] ;  /* 0x00000406020d7981 */ /* 0x000ee8000c1e1900 */
[----:B------:R-:W2:Y:S04]  /*07a0*/  LDG.E R21, desc[UR6][R4.64] ;  /* 0x0000000604157981 */ /* 0x000ea8000c1e1900 */
[----:B------:R-:W3:Y:S04]  /*07b0*/  LDG.E R16, desc[UR6][R4.64+0x4] ;  /* 0x0000040604107981 */ /* 0x000ee8000c1e1900 */
[----:B------:R-:W4:Y:S04]  /*07c0*/  LDG.E R15, desc[UR6][R2.64+0x8] ;  /* 0x00000806020f7981 */ /* 0x000f28000c1e1900 */
[----:B------:R-:W4:Y:S04]  /*07d0*/  LDG.E R18, desc[UR6][R4.64+0x8] ;  /* 0x0000080604127981 */ /* 0x000f28000c1e1900 */
[----:B------:R-:W5:Y:S04]  /*07e0*/  LDG.E R17, desc[UR6][R2.64+0xc] ;  /* 0x00000c0602117981 */ /* 0x000f68000c1e1900 */
[----:B------:R-:W5:Y:S04]  /*07f0*/  LDG.E R20, desc[UR6][R4.64+0xc] ;  /* 0x00000c0604147981 */ /* 0x000f68000c1e1900 */
[----:B------:R-:W5:Y:S04]  /*0800*/  LDG.E R26, desc[UR6][R4.64+0x10] ;  /* 0x00001006041a7981 */ /* 0x000f68000c1e1900 */
[----:B------:R-:W5:Y:S04]  /*0810*/  LDG.E R28, desc[UR6][R4.64+0x14] ;  /* 0x00001406041c7981 */ /* 0x000f68000c1e1900 */
[----:B------:R-:W5:Y:S04]  /*0820*/  LDG.E R25, desc[UR6][R4.64+0x18] ;  /* 0x0000180604197981 */ /* 0x000f68000c1e1900 */
[----:B------:R-:W5:Y:S04]  /*0830*/  LDG.E R23, desc[UR6][R2.64+0x1c] ;  /* 0x00001c0602177981 */ /* 0x000f68000c1e1900 */
[----:B------:R-:W5:Y:S01]  /*0840*/  LDG.E R27, desc[UR6][R4.64+0x1c] ;  /* 0x00001c06041b7981 */ /* 0x000f62000c1e1900 */
[----:B--2---:R-:W-:-:S03]  /*0850*/  IMAD R29, R19, R21, R14 ;  /* 0x00000015131d7224 */ /* 0x004fc600078e020e */
[----:B------:R-:W2:Y:S04]  /*0860*/  LDG.E R21, desc[UR6][R2.64+0x10] ;  /* 0x0000100602157981 */ /* 0x000ea8000c1e1900 */
[----:B------:R-:W2:Y:S04]  /*0870*/  LDG.E R19, desc[UR6][R2.64+0x14] ;  /* 0x0000140602137981 */ /* 0x000ea8000c1e1900 */
[----:B------:R-:W2:Y:S01]  /*0880*/  LDG.E R14, desc[UR6][R2.64+0x18] ;  /* 0x00001806020e7981 */ /* 0x000ea2000c1e1900 */
[----:B---3--:R-:W-:-:S04]  /*0890*/  IMAD R13, R13, R16, R29 ;  /* 0x000000100d0d7224 */ /* 0x008fc800078e021d */
[----:B----4-:R-:W-:-:S04]  /*08a0*/  IMAD R13, R15, R18, R13 ;  /* 0x000000120f0d7224 */ /* 0x010fc800078e020d */
[----:B-----5:R-:W-:Y:S01]  /*08b0*/  IMAD R13, R17, R20, R13 ;  /* 0x00000014110d7224 */ /* 0x020fe200078e020d */
[----:B------:R-:W-:-:S03]  /*08c0*/  IADD3 R11, PT, PT, R11, 0x8, RZ ;  /* 0x000000080b0b7810 */ /* 0x000fc60007ffe0ff */
[----:B--2---:R-:W-:-:S04]  /*08d0*/  IMAD R13, R21, R26, R13 ;  /* 0x0000001a150d7224 */ /* 0x004fc800078e020d */
[----:B------:R-:W-:-:S04]  /*08e0*/  IMAD R13, R19, R28, R13 ;  /* 0x0000001c130d7224 */ /* 0x000fc800078e020d */
[----:B------:R-:W-:-:S04]  /*08f0*/  IMAD R14, R14, R25, R13 ;  /* 0x000000190e0e7224 */ /* 0x000fc800078e020d */
[----:B------:R-:W-:-:S07]  /*0900*/  IMAD R14, R23, R27, R14 ;  /* 0x0000001b170e7224 */ /* 0x000fce00078e020e */
.L_x_7:
        /* <DEDUP_REMOVED lines=18> */
[----:B------:R-:W5:Y:S01]  /*0a30*/  LDG.E R21, desc[UR6][R2.64+0xc] ;  /* 0x00000c0602157981 */ /* 0x000f62000c1e1900 */
[----:B------:R-:W-:Y:S01]  /*0a40*/  IADD3 R11, PT, PT, R11, 0x4, RZ ;  /* 0x000000040b0b7810 */ /* 0x000fe20007ffe0ff */
[----:B--2---:R-:W-:-:S04]  /*0a50*/  IMAD R13, R13, R15, R14 ;  /* 0x0000000f0d0d7224 */ /* 0x004fc800078e020e */
[----:B---3--:R-:W-:-:S04]  /*0a60*/  IMAD R13, R16, R17, R13 ;  /* 0x00000011100d7224 */ /* 0x008fc800078e020d */
[----:B----4-:R-:W-:-:S04]  /*0a70*/  IMAD R13, R18, R19, R13 ;  /* 0x00000013120d7224 */ /* 0x010fc800078e020d */
[----:B-----5:R-:W-:-:S07]  /*0a80*/  IMAD R14, R20, R21, R13 ;  /* 0x00000015140e7224 */ /* 0x020fce00078e020d */
.L_x_8:
[----:B------:R-:W-:Y:S05]  /*0a90*/  @!P1 BRA `(.L_x_6) ;  /* 0x0000000000489947 */ /* 0x000fea0003800000 */
[----:B------:R-:W0:Y:S01]  /*0aa0*/  LDC.64 R4, c[0x0][0x380] ;  /* 0x0000e000ff047b82 */ /* 0x000e220000000a00 */
[-C--:B------:R-:W-:Y:S02]  /*0ab0*/  IADD3 R13, PT, PT, R12, R11.reuse, RZ ;  /* 0x0000000b0c0d7210 */ /* 0x080fe40007ffe0ff */
[----:B------:R-:W-:-:S05]  /*0ac0*/  IADD3 R11, PT, PT, R0, R11, RZ ;  /* 0x0000000b000b7210 */ /* 0x000fca0007ffe0ff */
[----:B------:R-:W1:Y:S01]  /*0ad0*/  LDC.64 R2, c[0x0][0x388] ;  /* 0x0000e200ff027b82 */ /* 0x000e620000000a00 */
[----:B0-----:R-:W-:-:S04]  /*0ae0*/  IMAD.WIDE R4, R13, 0x4, R4 ;  /* 0x000000040d047825 */ /* 0x001fc800078e0204 */
[----:B-1----:R-:W-:Y:S02]  /*0af0*/  IMAD.WIDE R2, R11, 0x4, R2 ;  /* 0x000000040b027825 */ /* 0x002fe400078e0202 */
[----:B------:R-:W2:Y:S04]  /*0b00*/  LDG.E R11, desc[UR6][R4.64] ;  /* 0x00000006040b7981 */ /* 0x000ea8000c1e1900 */
[----:B------:R-:W2:Y:S01]  /*0b10*/  LDG.E R12, desc[UR6][R2.64] ;  /* 0x00000006020c7981 */ /* 0x000ea2000c1e1900 */
[----:B------:R-:W-:Y:S01]  /*0b20*/  ISETP.NE.AND P0, PT, R9, 0x1, PT ;  /* 0x000000010900780c */ /* 0x000fe20003f05270 */
[----:B--2---:R-:W-:-:S12]  /*0b30*/  IMAD R14, R11, R12, R14 ;  /* 0x0000000c0b0e7224 */ /* 0x004fd800078e020e */
[----:B------:R-:W-:Y:S05]  /*0b40*/  @!P0 BRA `(.L_x_6) ;  /* 0x00000000001c8947 */ /* 0x000fea0003800000 */
[----:B------:R-:W-:Y:S01]  /*0b50*/  ISETP.NE.AND P0, PT, R9, 0x2, PT ;  /* 0x000000020900780c */ /* 0x000fe20003f05270 */
[----:B------:R-:W2:Y:S04]  /*0b60*/  LDG.E R11, desc[UR6][R4.64+0x4] ;  /* 0x00000406040b7981 */ /* 0x000ea8000c1e1900 */
[----:B------:R-:W2:Y:S08]  /*0b70*/  LDG.E R12, desc[UR6][R2.64+0x4] ;  /* 0x00000406020c7981 */ /* 0x000eb0000c1e1900 */
[----:B------:R-:W3:Y:S04]  /*0b80*/  @P0 LDG.E R13, desc[UR6][R4.64+0x8] ;  /* 0x00000806040d0981 */ /* 0x000ee8000c1e1900 */
[----:B------:R-:W3:Y:S01]  /*0b90*/  @P0 LDG.E R15, desc[UR6][R2.64+0x8] ;  /* 0x00000806020f0981 */ /* 0x000ee2000c1e1900 */
[----:B--2---:R-:W-:-:S04]  /*0ba0*/  IMAD R14, R11, R12, R14 ;  /* 0x0000000c0b0e7224 */ /* 0x004fc800078e020e */
[----:B---3--:R-:W-:-:S07]  /*0bb0*/  @P0 IMAD R14, R13, R15, R14 ;  /* 0x0000000f0d0e0224 */ /* 0x008fce00078e020e */
.L_x_6:
[----:B------:R-:W0:Y:S01]  /*0bc0*/  LDC.64 R2, c[0x0][0x3a0] ;  /* 0x0000e800ff027b82 */ /* 0x000e220000000a00 */
[----:B------:R-:W-:-:S05]  /*0bd0*/  IADD3 R5, PT, PT, R0, R7, RZ ;  /* 0x0000000700057210 */ /* 0x000fca0007ffe0ff */
[----:B0-----:R-:W-:-:S05]  /*0be0*/  IMAD.WIDE R2, R5, 0x4, R2 ;  /* 0x0000000405027825 */ /* 0x001fca00078e0202 */
[----:B------:R0:W-:Y:S02]  /*0bf0*/  STG.E desc[UR6][R2.64], R14 ;  /* 0x0000000e02007986 */ /* 0x0001e4000c101906 */
.L_x_3:
[----:B------:R-:W-:Y:S05]  /*0c00*/  BSYNC.RECONVERGENT B0 ;  /* 0x0000000000007941 */ /* 0x000fea0003800200 */
.L_x_2:
[----:B------:R-:W1:Y:S01]  /*0c10*/  LDCU UR8, c[0x0][0x390] ;  /* 0x00007200ff0877ac */ /* 0x000e620008000800 */
[----:B------:R-:W-:-:S04]  /*0c20*/  IADD3 R7, PT, PT, R6, R7, RZ ;  /* 0x0000000706077210 */ /* 0x000fc80007ffe0ff */
[----:B-1----:R-:W-:-:S13]  /*0c30*/  ISETP.GE.AND P0, PT, R7, UR8, PT ;  /* 0x0000000807007c0c */ /* 0x002fda000bf06270 */
[----:B------:R-:W-:Y:S05]  /*0c40*/  @!P0 BRA `(.L_x_9) ;  /* 0xfffffff4007c8947 */ /* 0x000fea000383ffff */
[----:B------:R-:W-:Y:S05]  /*0c50*/  EXIT ;  /* 0x000000000000794d */ /* 0x000fea0003800000 */
.L_x_10:
[----:B------:R-:W-:-:S00]  /*0c60*/  BRA `(.L_x_10) ;  /* 0xfffffffc00fc7947 */ /* 0x000fc0000383ffff */
[----:B------:R-:W-:-:S00]  /*0c70*/  NOP ;  /* 0x0000000000007918 */ /* 0x000fc00000000000 */
        /* <DEDUP_REMOVED lines=8> */
.L_x_11:


//--------------------- .nv.shared.reserved.0     --------------------------
	.section	.nv.shared.reserved.0,"aw",@nobits
	.weak		__nv_reservedSMEM_offset_0_alias
	.size		__nv_reservedSMEM_offset_0_alias, 0, 64
	.other		__nv_reservedSMEM_offset_0_alias,@"STO_CUDA_RESERVED_SHARED STV_DEFAULT"
__nv_reservedSMEM_offset_0_alias:
	.zero		0
	.zero		64


//--------------------- .nv.constant0._Z22multiplyMatrixByVectorPiS_iiiS_ --------------------------
	.section	.nv.constant0._Z22multiplyMatrixByVectorPiS_iiiS_,"a",@progbits
	.sectionflags	@""
	.align	4
.nv.constant0._Z22multiplyMatrixByVectorPiS_iiiS_:
	.zero		936


//--------------------- SYMBOLS --------------------------

	.type		.nv.reservedSmem.offset0,@object
	.size		.nv.reservedSmem.offset0,0x4
